//
// Generated by NVIDIA NVVM Compiler
//
// Compiler Build ID: CL-36424714
// Cuda compilation tools, release 13.0, V13.0.88
// Based on NVVM 20.0.0
//

.version 9.0
.target sm_100
.address_size 64

	// .globl	_Z15stable_matchingiPiS_S_S_S_S_S_S_

.visible .entry _Z15stable_matchingiPiS_S_S_S_S_S_S_(
	.param .u32 _Z15stable_matchingiPiS_S_S_S_S_S_S__param_0,
	.param .u64 .ptr .align 1 _Z15stable_matchingiPiS_S_S_S_S_S_S__param_1,
	.param .u64 .ptr .align 1 _Z15stable_matchingiPiS_S_S_S_S_S_S__param_2,
	.param .u64 .ptr .align 1 _Z15stable_matchingiPiS_S_S_S_S_S_S__param_3,
	.param .u64 .ptr .align 1 _Z15stable_matchingiPiS_S_S_S_S_S_S__param_4,
	.param .u64 .ptr .align 1 _Z15stable_matchingiPiS_S_S_S_S_S_S__param_5,
	.param .u64 .ptr .align 1 _Z15stable_matchingiPiS_S_S_S_S_S_S__param_6,
	.param .u64 .ptr .align 1 _Z15stable_matchingiPiS_S_S_S_S_S_S__param_7,
	.param .u64 .ptr .align 1 _Z15stable_matchingiPiS_S_S_S_S_S_S__param_8
)
{
	.reg .pred 	%p<12>;
	.reg .b32 	%r<29>;
	.reg .b64 	%rd<35>;

	ld.param.u32 	%r7, [_Z15stable_matchingiPiS_S_S_S_S_S_S__param_0];
	ld.param.u64 	%rd13, [_Z15stable_matchingiPiS_S_S_S_S_S_S__param_1];
	ld.param.u64 	%rd14, [_Z15stable_matchingiPiS_S_S_S_S_S_S__param_2];
	ld.param.u64 	%rd15, [_Z15stable_matchingiPiS_S_S_S_S_S_S__param_3];
	ld.param.u64 	%rd16, [_Z15stable_matchingiPiS_S_S_S_S_S_S__param_4];
	ld.param.u64 	%rd17, [_Z15stable_matchingiPiS_S_S_S_S_S_S__param_5];
	ld.param.u64 	%rd18, [_Z15stable_matchingiPiS_S_S_S_S_S_S__param_6];
	ld.param.u64 	%rd19, [_Z15stable_matchingiPiS_S_S_S_S_S_S__param_7];
	ld.param.u64 	%rd20, [_Z15stable_matchingiPiS_S_S_S_S_S_S__param_8];
	cvta.to.global.u64 	%rd1, %rd14;
	cvta.to.global.u64 	%rd2, %rd16;
	cvta.to.global.u64 	%rd3, %rd20;
	cvta.to.global.u64 	%rd4, %rd18;
	cvta.to.global.u64 	%rd5, %rd13;
	cvta.to.global.u64 	%rd21, %rd17;
	cvta.to.global.u64 	%rd6, %rd15;
	cvta.to.global.u64 	%rd7, %rd19;
	mov.u32 	%r8, %tid.x;
	add.s32 	%r1, %r8, 1;
	cvt.u64.u32 	%rd8, %r8;
	mul.wide.u32 	%rd22, %r8, 4;
	add.s64 	%rd9, %rd6, %rd22;
	add.s32 	%r2, %r7, 1;
	mad.lo.s32 	%r9, %r8, %r7, %r8;
	add.s32 	%r3, %r9, %r2;
	add.s64 	%rd10, %rd21, %rd22;
$L__BB0_1:
	bar.sync 	0;
	ld.global.u32 	%r4, [%rd7];
	setp.eq.s32 	%p1, %r4, 0;
	@%p1 bra 	$L__BB0_16;
	ld.param.u32 	%r28, [_Z15stable_matchingiPiS_S_S_S_S_S_S__param_0];
	cvt.u32.u64 	%r10, %rd8;
	setp.ge.s32 	%p2, %r10, %r28;
	setp.ne.s32 	%p3, %r4, 1;
	or.pred  	%p4, %p2, %p3;
	@%p4 bra 	$L__BB0_11;
	ld.global.u32 	%r11, [%rd9+4];
	setp.ne.s32 	%p5, %r11, -1;
	@%p5 bra 	$L__BB0_11;
	ld.global.u32 	%r12, [%rd10+4];
	add.s32 	%r13, %r12, %r3;
	mul.wide.s32 	%rd23, %r13, 4;
	add.s64 	%rd24, %rd5, %rd23;
	ld.global.u32 	%r5, [%rd24];
	mov.b32 	%r14, 0;
	st.global.u32 	[%rd4], %r14;
	mul.wide.s32 	%rd25, %r5, 4;
	add.s64 	%rd11, %rd3, %rd25;
$L__BB0_5:
	atom.relaxed.global.cas.b32 	%r15, [%rd11], 0, 1;
	setp.ne.s32 	%p6, %r15, 0;
	@%p6 bra 	$L__BB0_5;
	add.s64 	%rd12, %rd2, %rd25;
	ld.global.u32 	%r6, [%rd12];
	setp.ne.s32 	%p7, %r6, -1;
	@%p7 bra 	$L__BB0_8;
	st.global.u32 	[%rd12], %r1;
	st.global.u32 	[%rd9+4], %r5;
	bra.uni 	$L__BB0_10;
$L__BB0_8:
	mul.lo.s32 	%r16, %r5, %r2;
	add.s32 	%r17, %r6, %r16;
	mul.wide.s32 	%rd27, %r17, 4;
	add.s64 	%rd28, %rd1, %rd27;
	ld.global.u32 	%r18, [%rd28];
	cvt.s64.s32 	%rd29, %r16;
	add.s64 	%rd30, %rd29, %rd8;
	shl.b64 	%rd31, %rd30, 2;
	add.s64 	%rd32, %rd1, %rd31;
	ld.global.u32 	%r19, [%rd32+4];
	setp.le.s32 	%p8, %r18, %r19;
	@%p8 bra 	$L__BB0_10;
	mul.wide.s32 	%rd33, %r6, 4;
	add.s64 	%rd34, %rd6, %rd33;
	mov.b32 	%r20, -1;
	st.global.u32 	[%rd34], %r20;
	st.global.u32 	[%rd9+4], %r5;
	st.global.u32 	[%rd12], %r1;
$L__BB0_10:
	atom.relaxed.global.cas.b32 	%r21, [%rd11], 1, 0;
	ld.global.u32 	%r22, [%rd10+4];
	add.s32 	%r23, %r22, 1;
	st.global.u32 	[%rd10+4], %r23;
$L__BB0_11:
	cvt.u32.u64 	%r24, %rd8;
	setp.ne.s32 	%p9, %r24, 0;
	bar.sync 	0;
	@%p9 bra 	$L__BB0_1;
	ld.global.u32 	%r25, [%rd4];
	setp.eq.s32 	%p10, %r25, 0;
	@%p10 bra 	$L__BB0_15;
	setp.ne.s32 	%p11, %r25, 1;
	@%p11 bra 	$L__BB0_1;
	mov.b32 	%r27, 0;
	st.global.u32 	[%rd7], %r27;
	bra.uni 	$L__BB0_1;
$L__BB0_15:
	mov.b32 	%r26, 1;
	st.global.u32 	[%rd4], %r26;
	bra.uni 	$L__BB0_1;
$L__BB0_16:
	bar.sync 	0;
	ret;

}


// ===== COMPILED SASS (sm_100) =====

	.target	sm_100

	.elftype	@"ET_EXEC"


//--------------------- .note.nv.tkinfo           --------------------------
	.section	.note.nv.tkinfo,"",@"SHT_NOTE"
	.sectionflags	@"SHF_NOTE_NV_TKINFO"
	.tkinfo
        /*0018*/ 	.word	0x00000002
        /*0030*/ 	.string	""
        /*0030*/ 	.string	"ptxas"
        /*0030*/ 	.string	"Cuda compilation tools, release 13.0, V13.0.88"
        /*0030*/ 	.string	"Build cuda_13.0.r13.0/compiler.36424714_0"
        /*0030*/ 	.string	"-arch sm_100 -m 64 "



//--------------------- .note.nv.cuinfo           --------------------------
	.section	.note.nv.cuinfo,"",@"SHT_NOTE"
	.sectionflags	@"SHF_NOTE_NV_CUINFO"
        /*0018*/ 	.short	0x0002
        /*001a*/ 	.short	0x0064
        /*001c*/ 	.short	0x0082
	.zero		2


//--------------------- .nv.info                  --------------------------
	.section	.nv.info,"",@"SHT_CUDA_INFO"
	.align	4


	//----- nvinfo : EIATTR_REGCOUNT
	.align		4
        /*0000*/ 	.byte	0x04, 0x2f
        /*0002*/ 	.short	(.L_1 - .L_0)
	.align		4
.L_0:
        /*0004*/ 	.word	index@(_Z15stable_matchingiPiS_S_S_S_S_S_S_)
        /*0008*/ 	.word	0x0000001a


	//----- nvinfo : EIATTR_FRAME_SIZE
	.align		4
.L_1:
        /*000c*/ 	.byte	0x04, 0x11
        /*000e*/ 	.short	(.L_3 - .L_2)
	.align		4
.L_2:
        /*0010*/ 	.word	index@(_Z15stable_matchingiPiS_S_S_S_S_S_S_)
        /*0014*/ 	.word	0x00000000


	//----- nvinfo : EIATTR_MIN_STACK_SIZE
	.align		4
.L_3:
        /*0018*/ 	.byte	0x04, 0x12
        /*001a*/ 	.short	(.L_5 - .L_4)
	.align		4
.L_4:
        /*001c*/ 	.word	index@(_Z15stable_matchingiPiS_S_S_S_S_S_S_)
        /*0020*/ 	.word	0x00000000
.L_5:


//--------------------- .nv.compat                --------------------------
	.section	.nv.compat,"",@"SHT_CUDA_COMPAT_INFO"
	.align	4
        /*0000*/ 	.byte	0x02, 0x09, 0x00, 0x00, 0x02, 0x02, 0x01, 0x00, 0x02, 0x05, 0x05, 0x00, 0x03, 0x07, 0x01, 0x01
        /*0010*/ 	.byte	0x02, 0x03, 0x00, 0x00, 0x02, 0x06, 0x01, 0x00, 0x04, 0x0b, 0x08, 0x00, 0x09, 0x00, 0x00, 0x00
        /*0020*/ 	.byte	0x00, 0x00, 0x00, 0x00


//--------------------- .nv.info._Z15stable_matchingiPiS_S_S_S_S_S_S_ --------------------------
	.section	.nv.info._Z15stable_matchingiPiS_S_S_S_S_S_S_,"",@"SHT_CUDA_INFO"
	.sectionflags	@""
	.align	4


	//----- nvinfo : EIATTR_CUDA_API_VERSION
	.align		4
        /*0000*/ 	.byte	0x04, 0x37
        /*0002*/ 	.short	(.L_7 - .L_6)
.L_6:
        /*0004*/ 	.word	0x00000082


	//----- nvinfo : EIATTR_KPARAM_INFO
	.align		4
.L_7:
        /*0008*/ 	.byte	0x04, 0x17
        /*000a*/ 	.short	(.L_9 - .L_8)
.L_8:
        /*000c*/ 	.word	0x00000000
        /*0010*/ 	.short	0x0008
        /*0012*/ 	.short	0x0040
        /*0014*/ 	.byte	0x00, 0xf5, 0x21, 0x00


	//----- nvinfo : EIATTR_KPARAM_INFO
	.align		4
.L_9:
        /*0018*/ 	.byte	0x04, 0x17
        /*001a*/ 	.short	(.L_11 - .L_10)
.L_10:
        /*001c*/ 	.word	0x00000000
        /*0020*/ 	.short	0x0007
        /*0022*/ 	.short	0x0038
        /*0024*/ 	.byte	0x00, 0xf5, 0x21, 0x00


	//----- nvinfo : EIATTR_KPARAM_INFO
	.align		4
.L_11:
        /*0028*/ 	.byte	0x04, 0x17
        /*002a*/ 	.short	(.L_13 - .L_12)
.L_12:
        /*002c*/ 	.word	0x00000000
        /*0030*/ 	.short	0x0006
        /*0032*/ 	.short	0x0030
        /*0034*/ 	.byte	0x00, 0xf5, 0x21, 0x00


	//----- nvinfo : EIATTR_KPARAM_INFO
	.align		4
.L_13:
        /*0038*/ 	.byte	0x04, 0x17
        /*003a*/ 	.short	(.L_15 - .L_14)
.L_14:
        /*003c*/ 	.word	0x00000000
        /*0040*/ 	.short	0x0005
        /*0042*/ 	.short	0x0028
        /*0044*/ 	.byte	0x00, 0xf5, 0x21, 0x00


	//----- nvinfo : EIATTR_KPARAM_INFO
	.align		4
.L_15:
        /*0048*/ 	.byte	0x04, 0x17
        /*004a*/ 	.short	(.L_17 - .L_16)
.L_16:
        /*004c*/ 	.word	0x00000000
        /*0050*/ 	.short	0x0004
        /*0052*/ 	.short	0x0020
        /*0054*/ 	.byte	0x00, 0xf5, 0x21, 0x00


	//----- nvinfo : EIATTR_KPARAM_INFO
	.align		4
.L_17:
        /*0058*/ 	.byte	0x04, 0x17
        /*005a*/ 	.short	(.L_19 - .L_18)
.L_18:
        /*005c*/ 	.word	0x00000000
        /*0060*/ 	.short	0x0003
        /*0062*/ 	.short	0x0018
        /*0064*/ 	.byte	0x00, 0xf5, 0x21, 0x00


	//----- nvinfo : EIATTR_KPARAM_INFO
	.align		4
.L_19:
        /*0068*/ 	.byte	0x04, 0x17
        /*006a*/ 	.short	(.L_21 - .L_20)
.L_20:
        /*006c*/ 	.word	0x00000000
        /*0070*/ 	.short	0x0002
        /*0072*/ 	.short	0x0010
        /*0074*/ 	.byte	0x00, 0xf5, 0x21, 0x00


	//----- nvinfo : EIATTR_KPARAM_INFO
	.align		4
.L_21:
        /*0078*/ 	.byte	0x04, 0x17
        /*007a*/ 	.short	(.L_23 - .L_22)
.L_22:
        /*007c*/ 	.word	0x00000000
        /*0080*/ 	.short	0x0001
        /*0082*/ 	.short	0x0008
        /*0084*/ 	.byte	0x00, 0xf5, 0x21, 0x00


	//----- nvinfo : EIATTR_KPARAM_INFO
	.align		4
.L_23:
        /*0088*/ 	.byte	0x04, 0x17
        /*008a*/ 	.short	(.L_25 - .L_24)
.L_24:
        /*008c*/ 	.word	0x00000000
        /*0090*/ 	.short	0x0000
        /*0092*/ 	.short	0x0000
        /*0094*/ 	.byte	0x00, 0xf0, 0x11, 0x00


	//----- nvinfo : EIATTR_SPARSE_MMA_MASK
	.align		4
.L_25:
        /*0098*/ 	.byte	0x03, 0x50
        /*009a*/ 	.short	0x0000


	//----- nvinfo : EIATTR_MAXREG_COUNT
	.align		4
        /*009c*/ 	.byte	0x03, 0x1b
        /*009e*/ 	.short	0x00ff


	//----- nvinfo : EIATTR_NUM_BARRIERS
	.align		4
        /*00a0*/ 	.byte	0x02, 0x4c
        /*00a2*/ 	.byte	0x01
	.zero		1


	//----- nvinfo : EIATTR_MERCURY_ISA_VERSION
	.align		4
        /*00a4*/ 	.byte	0x03, 0x5f
        /*00a6*/ 	.short	0x0101


	//----- nvinfo : EIATTR_VRC_CTA_INIT_COUNT
	.align		4
        /*00a8*/ 	.byte	0x02, 0x4a
	.zero		1
	.zero		1


	//----- nvinfo : EIATTR_EXIT_INSTR_OFFSETS
	.align		4
        /*00ac*/ 	.byte	0x04, 0x1c
        /*00ae*/ 	.short	(.L_27 - .L_26)


	//   ....[0]....
.L_26:
        /*00b0*/ 	.word	0x00000620


	//----- nvinfo : EIATTR_CRS_STACK_SIZE
	.align		4
.L_27:
        /*00b4*/ 	.byte	0x04, 0x1e
        /*00b6*/ 	.short	(.L_29 - .L_28)
.L_28:
        /*00b8*/ 	.word	0x00000000


	//----- nvinfo : EIATTR_CBANK_PARAM_SIZE
	.align		4
.L_29:
        /*00bc*/ 	.byte	0x03, 0x19
        /*00be*/ 	.short	0x0048


	//----- nvinfo : EIATTR_PARAM_CBANK
	.align		4
        /*00c0*/ 	.byte	0x04, 0x0a
        /*00c2*/ 	.short	(.L_31 - .L_30)
	.align		4
.L_30:
        /*00c4*/ 	.word	index@(.nv.constant0._Z15stable_matchingiPiS_S_S_S_S_S_S_)
        /*00c8*/ 	.short	0x0380
        /*00ca*/ 	.short	0x0048


	//----- nvinfo : EIATTR_SW_WAR
	.align		4
.L_31:
        /*00cc*/ 	.byte	0x04, 0x36
        /*00ce*/ 	.short	(.L_33 - .L_32)
.L_32:
        /*00d0*/ 	.word	0x00000008
.L_33:


//--------------------- .nv.callgraph             --------------------------
	.section	.nv.callgraph,"",@"SHT_CUDA_CALLGRAPH"
	.align	4
	.sectionentsize	8
	.align		4
        /*0000*/ 	.word	0x00000000
	.align		4
        /*0004*/ 	.word	0xffffffff
	.align		4
        /*0008*/ 	.word	0x00000000
	.align		4
        /*000c*/ 	.word	0xfffffffe
	.align		4
        /*0010*/ 	.word	0x00000000
	.align		4
        /*0014*/ 	.word	0xfffffffd
	.align		4
        /*0018*/ 	.word	0x00000000
	.align		4
        /*001c*/ 	.word	0xfffffffc


//--------------------- .text._Z15stable_matchingiPiS_S_S_S_S_S_S_ --------------------------
	.section	.text._Z15stable_matchingiPiS_S_S_S_S_S_S_,"ax",@progbits
	.align	128
        .global         _Z15stable_matchingiPiS_S_S_S_S_S_S_
        .type           _Z15stable_matchingiPiS_S_S_S_S_S_S_,@function
        .size           _Z15stable_matchingiPiS_S_S_S_S_S_S_,(.L_x_11 - _Z15stable_matchingiPiS_S_S_S_S_S_S_)
        .other          _Z15stable_matchingiPiS_S_S_S_S_S_S_,@"STO_CUDA_ENTRY STV_DEFAULT"
_Z15stable_matchingiPiS_S_S_S_S_S_S_:
.text._Z15stable_matchingiPiS_S_S_S_S_S_S_:
[----:B------:R-:W-:Y:S08]  /*0000*/  LDC R1, c[0x0][0x37c] ;  /* 0x0000df00ff017b82 */ /* 0x000ff00000000800 */
[----:B------:R-:W0:Y:S08]  /*0010*/  LDC.64 R2, c[0x0][0x3b8] ;  /* 0x0000ee00ff027b82 */ /* 0x000e300000000a00 */
[----:B------:R-:W-:Y:S06]  /*0020*/  BAR.SYNC.DEFER_BLOCKING 0x0 ;  /* 0x0000000000007b1d */ /* 0x000fec0000010000 */
[----:B------:R-:W0:Y:S02]  /*0030*/  LDCU.64 UR6, c[0x0][0x358] ;  /* 0x00006b00ff0677ac */ /* 0x000e240008000a00 */
[----:B0-----:R-:W2:Y:S02]  /*0040*/  LDG.E R0, desc[UR6][R2.64] ;  /* 0x0000000602007981 */ /* 0x001ea4000c1e1900 */
[----:B--2---:R-:W-:-:S13]  /*0050*/  ISETP.NE.AND P0, PT, R0, RZ, PT ;  /* 0x000000ff0000720c */ /* 0x004fda0003f05270 */
[----:B------:R-:W-:Y:S05]  /*0060*/  @!P0 BRA `(.L_x_0) ;  /* 0x0000000400688947 */ /* 0x000fea0003800000 */
[----:B------:R-:W0:Y:S01]  /*0070*/  S2R R6, SR_TID.X ;  /* 0x0000000000067919 */ /* 0x000e220000002100 */
[----:B------:R-:W1:Y:S01]  /*0080*/  LDC.64 R2, c[0x0][0x398] ;  /* 0x0000e600ff027b82 */ /* 0x000e620000000a00 */
[----:B------:R-:W2:Y:S01]  /*0090*/  LDCU UR5, c[0x0][0x380] ;  /* 0x00007000ff0577ac */ /* 0x000ea20008000800 */
[----:B------:R-:W-:-:S06]  /*00a0*/  IMAD.MOV.U32 R8, RZ, RZ, R0 ;  /* 0x000000ffff087224 */ /* 0x000fcc00078e0000 */
[----:B------:R-:W3:Y:S01]  /*00b0*/  LDC.64 R4, c[0x0][0x3a8] ;  /* 0x0000ea00ff047b82 */ /* 0x000ee20000000a00 */
[----:B--2---:R-:W-:Y:S02]  /*00c0*/  UIADD3 UR4, UPT, UPT, UR5, 0x1, URZ ;  /* 0x0000000105047890 */ /* 0x004fe4000fffe0ff */
[C---:B0-----:R-:W-:Y:S02]  /*00d0*/  IMAD R7, R6.reuse, UR5, R6 ;  /* 0x0000000506077c24 */ /* 0x041fe4000f8e0206 */
[C---:B------:R-:W-:Y:S02]  /*00e0*/  VIADD R0, R6.reuse, 0x1 ;  /* 0x0000000106007836 */ /* 0x040fe40000000000 */
[----:B-1----:R-:W-:-:S04]  /*00f0*/  IMAD.WIDE.U32 R2, R6, 0x4, R2 ;  /* 0x0000000406027825 */ /* 0x002fc800078e0002 */
[----:B---3--:R-:W-:-:S04]  /*0100*/  IMAD.WIDE.U32 R4, R6, 0x4, R4 ;  /* 0x0000000406047825 */ /* 0x008fc800078e0004 */
[----:B------:R-:W-:-:S07]  /*0110*/  VIADD R7, R7, UR4 ;  /* 0x0000000407077c36 */ /* 0x000fce0008000000 */
.L_x_9:
[----:B------:R-:W0:Y:S01]  /*0120*/  LDCU UR5, c[0x0][0x380] ;  /* 0x00007000ff0577ac */ /* 0x000e220008000800 */
[----:B------:R-:W-:-:S04]  /*0130*/  ISETP.NE.AND P0, PT, R8, 0x1, PT ;  /* 0x000000010800780c */ /* 0x000fc80003f05270 */
[----:B0-----:R-:W-:-:S13]  /*0140*/  ISETP.GE.OR P0, PT, R6, UR5, P0 ;  /* 0x0000000506007c0c */ /* 0x001fda0008706670 */
[----:B-----5:R-:W-:Y:S05]  /*0150*/  @P0 BRA `(.L_x_1) ;  /* 0x0000000000d40947 */ /* 0x020fea0003800000 */
[----:B------:R-:W2:Y:S02]  /*0160*/  LDG.E R8, desc[UR6][R2.64+0x4] ;  /* 0x0000040602087981 */ /* 0x000ea4000c1e1900 */
[----:B--2---:R-:W-:-:S13]  /*0170*/  ISETP.NE.AND P0, PT, R8, -0x1, PT ;  /* 0xffffffff0800780c */ /* 0x004fda0003f05270 */
[----:B------:R-:W-:Y:S05]  /*0180*/  @P0 BRA `(.L_x_1) ;  /* 0x0000000000c80947 */ /* 0x000fea0003800000 */
[----:B------:R-:W2:Y:S01]  /*0190*/  LDG.E R8, desc[UR6][R4.64+0x4] ;  /* 0x0000040604087981 */ /* 0x000ea2000c1e1900 */
[----:B------:R-:W0:Y:S08]  /*01a0*/  LDC.64 R10, c[0x0][0x388] ;  /* 0x0000e200ff0a7b82 */ /* 0x000e300000000a00 */
[----:B------:R-:W1:Y:S01]  /*01b0*/  LDC.64 R12, c[0x0][0x3b0] ;  /* 0x0000ec00ff0c7b82 */ /* 0x000e620000000a00 */
[----:B--2---:R-:W-:-:S05]  /*01c0*/  IADD3 R9, PT, PT, R7, R8, RZ ;  /* 0x0000000807097210 */ /* 0x004fca0007ffe0ff */
[----:B0-----:R-:W-:Y:S02]  /*01d0*/  IMAD.WIDE R10, R9, 0x4, R10 ;  /* 0x00000004090a7825 */ /* 0x001fe400078e020a */
[----:B------:R-:W0:Y:S03]  /*01e0*/  LDC.64 R8, c[0x0][0x3c0] ;  /* 0x0000f000ff087b82 */ /* 0x000e260000000a00 */
[----:B------:R-:W0:Y:S01]  /*01f0*/  LDG.E R15, desc[UR6][R10.64] ;  /* 0x000000060a0f7981 */ /* 0x000e22000c1e1900 */
[----:B------:R-:W-:Y:S01]  /*0200*/  BSSY B0, `(.L_x_2) ;  /* 0x0000009000007945 */ /* 0x000fe20003800000 */
[----:B------:R-:W-:Y:S02]  /*0210*/  IMAD.MOV.U32 R17, RZ, RZ, 0x1 ;  /* 0x00000001ff117424 */ /* 0x000fe400078e00ff */
[----:B-1----:R1:W-:Y:S02]  /*0220*/  STG.E desc[UR6][R12.64], RZ ;  /* 0x000000ff0c007986 */ /* 0x0023e4000c101906 */
[----:B01----:R-:W-:-:S07]  /*0230*/  IMAD.WIDE R8, R15, 0x4, R8 ;  /* 0x000000040f087825 */ /* 0x003fce00078e0208 */
.L_x_3:
[----:B------:R-:W-:Y:S01]  /*0240*/  IMAD.MOV.U32 R16, RZ, RZ, RZ ;  /* 0x000000ffff107224 */ /* 0x000fe200078e00ff */
[----:B------:R-:W-:Y:S05]  /*0250*/  YIELD ;  /* 0x0000000000007946 */ /* 0x000fea0003800000 */
[----:B------:R-:W2:Y:S02]  /*0260*/  ATOMG.E.CAS.STRONG.GPU PT, R10, [R8], R16, R17 ;  /* 0x00000010080a73a9 */ /* 0x000ea400001ee111 */
[----:B--2---:R-:W-:-:S13]  /*0270*/  ISETP.NE.AND P0, PT, R10, RZ, PT ;  /* 0x000000ff0a00720c */ /* 0x004fda0003f05270 */
[----:B------:R-:W-:Y:S05]  /*0280*/  @P0 BRA `(.L_x_3) ;  /* 0xfffffffc00ec0947 */ /* 0x000fea000383ffff */
[----:B------:R-:W-:Y:S05]  /*0290*/  BSYNC B0 ;  /* 0x0000000000007941 */ /* 0x000fea0003800000 */
.L_x_2:
[----:B------:R-:W0:Y:S02]  /*02a0*/  LDC.64 R12, c[0x0][0x3a0] ;  /* 0x0000e800ff0c7b82 */ /* 0x000e240000000a00 */
[----:B0-----:R-:W-:-:S05]  /*02b0*/  IMAD.WIDE R12, R15, 0x4, R12 ;  /* 0x000000040f0c7825 */ /* 0x001fca00078e020c */
[----:B------:R-:W2:Y:S01]  /*02c0*/  LDG.E R14, desc[UR6][R12.64] ;  /* 0x000000060c0e7981 */ /* 0x000ea2000c1e1900 */
[----:B------:R-:W-:Y:S01]  /*02d0*/  BSSY.RECONVERGENT B0, `(.L_x_4) ;  /* 0x0000019000007945 */ /* 0x000fe20003800200 */
[----:B------:R-:W-:Y:S02]  /*02e0*/  HFMA2 R10, -RZ, RZ, 0, 5.9604644775390625e-08 ;  /* 0x00000001ff0a7431 */ /* 0x000fe400000001ff */
[----:B------:R-:W-:Y:S01]  /*02f0*/  IMAD.MOV.U32 R11, RZ, RZ, RZ ;  /* 0x000000ffff0b7224 */ /* 0x000fe200078e00ff */
[----:B--2---:R-:W-:-:S13]  /*0300*/  ISETP.NE.AND P0, PT, R14, -0x1, PT ;  /* 0xffffffff0e00780c */ /* 0x004fda0003f05270 */
[----:B------:R0:W-:Y:S04]  /*0310*/  @!P0 STG.E desc[UR6][R12.64], R0 ;  /* 0x000000000c008986 */ /* 0x0001e8000c101906 */
[----:B------:R0:W-:Y:S01]  /*0320*/  @!P0 STG.E desc[UR6][R2.64+0x4], R15 ;  /* 0x0000040f02008986 */ /* 0x0001e2000c101906 */
[----:B------:R-:W-:Y:S05]  /*0330*/  @!P0 BRA `(.L_x_5) ;  /* 0x0000000000488947 */ /* 0x000fea0003800000 */
[----:B------:R-:W1:Y:S01]  /*0340*/  LDC.64 R18, c[0x0][0x390] ;  /* 0x0000e400ff127b82 */ /* 0x000e620000000a00 */
[----:B------:R-:W2:Y:S01]  /*0350*/  LDCU.64 UR8, c[0x0][0x390] ;  /* 0x00007200ff0877ac */ /* 0x000ea20008000a00 */
[----:B------:R-:W-:-:S04]  /*0360*/  IMAD R17, R15, UR4, RZ ;  /* 0x000000040f117c24 */ /* 0x000fc8000f8e02ff */
[----:B------:R-:W-:Y:S01]  /*0370*/  IMAD.IADD R21, R14, 0x1, R17 ;  /* 0x000000010e157824 */ /* 0x000fe200078e0211 */
[----:B------:R-:W-:-:S04]  /*0380*/  IADD3 R20, P0, PT, R17, R6, RZ ;  /* 0x0000000611147210 */ /* 0x000fc80007f1e0ff */
[----:B------:R-:W-:Y:S02]  /*0390*/  LEA.HI.X.SX32 R17, R17, RZ, 0x1, P0 ;  /* 0x000000ff11117211 */ /* 0x000fe400000f0eff */
[----:B--2---:R-:W-:-:S04]  /*03a0*/  LEA R16, P0, R20, UR8, 0x2 ;  /* 0x0000000814107c11 */ /* 0x004fc8000f8010ff */
[----:B------:R-:W-:Y:S01]  /*03b0*/  LEA.HI.X R17, R20, UR9, R17, 0x2, P0 ;  /* 0x0000000914117c11 */ /* 0x000fe200080f1411 */
[----:B-1----:R-:W-:-:S05]  /*03c0*/  IMAD.WIDE R18, R21, 0x4, R18 ;  /* 0x0000000415127825 */ /* 0x002fca00078e0212 */
[----:B------:R-:W2:Y:S04]  /*03d0*/  LDG.E R17, desc[UR6][R16.64+0x4] ;  /* 0x0000040610117981 */ /* 0x000ea8000c1e1900 */
[----:B------:R-:W2:Y:S02]  /*03e0*/  LDG.E R18, desc[UR6][R18.64] ;  /* 0x0000000612127981 */ /* 0x000ea4000c1e1900 */
[----:B--2---:R-:W-:-:S13]  /*03f0*/  ISETP.GT.AND P0, PT, R18, R17, PT ;  /* 0x000000111200720c */ /* 0x004fda0003f04270 */
[----:B------:R-:W1:Y:S01]  /*0400*/  @P0 LDC.64 R20, c[0x0][0x398] ;  /* 0x0000e600ff140b82 */ /* 0x000e620000000a00 */
[----:B------:R-:W-:Y:S01]  /*0410*/  @P0 MOV R23, 0xffffffff ;  /* 0xffffffff00170802 */ /* 0x000fe20000000f00 */
[----:B-1----:R-:W-:-:S05]  /*0420*/  @P0 IMAD.WIDE R20, R14, 0x4, R20 ;  /* 0x000000040e140825 */ /* 0x002fca00078e0214 */
[----:B------:R1:W-:Y:S04]  /*0430*/  @P0 STG.E desc[UR6][R20.64], R23 ;  /* 0x0000001714000986 */ /* 0x0003e8000c101906 */
[----:B------:R1:W-:Y:S04]  /*0440*/  @P0 STG.E desc[UR6][R2.64+0x4], R15 ;  /* 0x0000040f02000986 */ /* 0x0003e8000c101906 */
[----:B------:R1:W-:Y:S02]  /*0450*/  @P0 STG.E desc[UR6][R12.64], R0 ;  /* 0x000000000c000986 */ /* 0x0003e4000c101906 */
.L_x_5:
[----:B------:R-:W-:Y:S05]  /*0460*/  BSYNC.RECONVERGENT B0 ;  /* 0x0000000000007941 */ /* 0x000fea0003800200 */
.L_x_4:
[----:B------:R2:W5:Y:S04]  /*0470*/  ATOMG.E.CAS.STRONG.GPU PT, RZ, [R8], R10, R11 ;  /* 0x0000000a08ff73a9 */ /* 0x00056800001ee10b */
[----:B01----:R-:W3:Y:S02]  /*0480*/  LDG.E R12, desc[UR6][R4.64+0x4] ;  /* 0x00000406040c7981 */ /* 0x003ee4000c1e1900 */
[----:B---3--:R-:W-:-:S05]  /*0490*/  VIADD R13, R12, 0x1 ;  /* 0x000000010c0d7836 */ /* 0x008fca0000000000 */
[----:B------:R2:W-:Y:S02]  /*04a0*/  STG.E desc[UR6][R4.64+0x4], R13 ;  /* 0x0000040d04007986 */ /* 0x0005e4000c101906 */
.L_x_1:
[----:B------:R-:W-:Y:S01]  /*04b0*/  ISETP.NE.AND P0, PT, R6, RZ, PT ;  /* 0x000000ff0600720c */ /* 0x000fe20003f05270 */
[----:B------:R-:W-:Y:S05]  /*04c0*/  WARPSYNC.ALL ;  /* 0x0000000000007948 */ /* 0x000fea0003800000 */
[----:B------:R-:W-:Y:S06]  /*04d0*/  BAR.SYNC.DEFER_BLOCKING 0x0 ;  /* 0x0000000000007b1d */ /* 0x000fec0000010000 */
[----:B------:R-:W-:Y:S04]  /*04e0*/  BSSY.RECONVERGENT B0, `(.L_x_6) ;  /* 0x000000d000007945 */ /* 0x000fe80003800200 */
[----:B------:R-:W-:Y:S05]  /*04f0*/  @P0 BRA `(.L_x_7) ;  /* 0x00000000002c0947 */ /* 0x000fea0003800000 */
[----:B--2---:R-:W0:Y:S02]  /*0500*/  LDC.64 R8, c[0x0][0x3b0] ;  /* 0x0000ec00ff087b82 */ /* 0x004e240000000a00 */
[----:B0-----:R-:W2:Y:S02]  /*0510*/  LDG.E R10, desc[UR6][R8.64] ;  /* 0x00000006080a7981 */ /* 0x001ea4000c1e1900 */
[----:B--2---:R-:W-:-:S13]  /*0520*/  ISETP.NE.AND P0, PT, R10, RZ, PT ;  /* 0x000000ff0a00720c */ /* 0x004fda0003f05270 */
[----:B------:R-:W-:Y:S05]  /*0530*/  @!P0 BRA `(.L_x_8) ;  /* 0x0000000000148947 */ /* 0x000fea0003800000 */
[----:B------:R-:W-:-:S13]  /*0540*/  ISETP.NE.AND P0, PT, R10, 0x1, PT ;  /* 0x000000010a00780c */ /* 0x000fda0003f05270 */
[----:B------:R-:W-:Y:S05]  /*0550*/  @P0 BRA `(.L_x_7) ;  /* 0x0000000000140947 */ /* 0x000fea0003800000 */
[----:B------:R-:W0:Y:S02]  /*0560*/  LDC.64 R8, c[0x0][0x3b8] ;  /* 0x0000ee00ff087b82 */ /* 0x000e240000000a00 */
[----:B0-----:R1:W-:Y:S01]  /*0570*/  STG.E desc[UR6][R8.64], RZ ;  /* 0x000000ff08007986 */ /* 0x0013e2000c101906 */
[----:B------:R-:W-:Y:S05]  /*0580*/  BRA `(.L_x_7) ;  /* 0x0000000000087947 */ /* 0x000fea0003800000 */
.L_x_8:
[----:B------:R-:W-:-:S05]  /*0590*/  HFMA2 R11, -RZ, RZ, 0, 5.9604644775390625e-08 ;  /* 0x00000001ff0b7431 */ /* 0x000fca00000001ff */
[----:B------:R0:W-:Y:S02]  /*05a0*/  STG.E desc[UR6][R8.64], R11 ;  /* 0x0000000b08007986 */ /* 0x0001e4000c101906 */
.L_x_7:
[----:B------:R-:W-:Y:S05]  /*05b0*/  BSYNC.RECONVERGENT B0 ;  /* 0x0000000000007941 */ /* 0x000fea0003800200 */
.L_x_6:
[----:B012---:R-:W0:Y:S08]  /*05c0*/  LDC.64 R8, c[0x0][0x3b8] ;  /* 0x0000ee00ff087b82 */ /* 0x007e300000000a00 */
[----:B------:R-:W-:Y:S06]  /*05d0*/  BAR.SYNC.DEFER_BLOCKING 0x0 ;  /* 0x0000000000007b1d */ /* 0x000fec0000010000 */
[----:B0-----:R-:W2:Y:S02]  /*05e0*/  LDG.E R8, desc[UR6][R8.64] ;  /* 0x0000000608087981 */ /* 0x001ea4000c1e1900 */
[----:B--2---:R-:W-:-:S13]  /*05f0*/  ISETP.NE.AND P0, PT, R8, RZ, PT ;  /* 0x000000ff0800720c */ /* 0x004fda0003f05270 */
[----:B------:R-:W-:Y:S05]  /*0600*/  @P0 BRA `(.L_x_9) ;  /* 0xfffffff800c40947 */ /* 0x000fea000383ffff */
.L_x_0:
[----:B------:R-:W-:Y:S06]  /*0610*/  BAR.SYNC.DEFER_BLOCKING 0x0 ;  /* 0x0000000000007b1d */ /* 0x000fec0000010000 */
[----:B------:R-:W-:Y:S05]  /*0620*/  EXIT ;  /* 0x000000000000794d */ /* 0x000fea0003800000 */
.L_x_10:
[----:B------:R-:W-:-:S00]  /*0630*/  BRA `(.L_x_10) ;  /* 0xfffffffc00fc7947 */ /* 0x000fc0000383ffff */
[----:B------:R-:W-:-:S00]  /*0640*/  NOP ;  /* 0x0000000000007918 */ /* 0x000fc00000000000 */
        /* <DEDUP_REMOVED lines=11> */
.L_x_11:


//--------------------- .nv.shared.reserved.0     --------------------------
	.section	.nv.shared.reserved.0,"aw",@nobits
	.weak		__nv_reservedSMEM_offset_0_alias
	.size		__nv_reservedSMEM_offset_0_alias, 0, 64
	.other		__nv_reservedSMEM_offset_0_alias,@"STO_CUDA_RESERVED_SHARED STV_DEFAULT"
__nv_reservedSMEM_offset_0_alias:
	.zero		0
	.zero		64


//--------------------- .nv.constant0._Z15stable_matchingiPiS_S_S_S_S_S_S_ --------------------------
	.section	.nv.constant0._Z15stable_matchingiPiS_S_S_S_S_S_S_,"a",@progbits
	.sectionflags	@""
	.align	4
.nv.constant0._Z15stable_matchingiPiS_S_S_S_S_S_S_:
	.zero		968


//--------------------- SYMBOLS --------------------------

	.type		.nv.reservedSmem.offset0,@object
	.size		.nv.reservedSmem.offset0,0x4
